	.headerflags	@"EF_CUDA_TEXMODE_UNIFIED EF_CUDA_64BIT_ADDRESS EF_CUDA_ACCELERATORS EF_CUDA_SM90 EF_CUDA_VIRTUAL_SM(EF_CUDA_SM90)"
	.elftype	@"ET_EXEC"


//--------------------- .nv.info                  --------------------------
	.section	.nv.info,"",@"SHT_CUDA_INFO"
	.align	4


	//----- nvinfo : EIATTR_REGCOUNT
	.align		4
        /*0000*/ 	.byte	0x04, 0x2f
        /*0002*/ 	.short	(.L_1 - .L_0)
	.align		4
.L_0:
        /*0004*/ 	.word	index@(triton_poi_fused_28)
        /*0008*/ 	.word	0x0000001e


	//----- nvinfo : EIATTR_MIN_STACK_SIZE
	.align		4
.L_1:
        /*000c*/ 	.byte	0x04, 0x12
        /*000e*/ 	.short	(.L_3 - .L_2)
	.align		4
.L_2:
        /*0010*/ 	.word	index@(triton_poi_fused_28)
        /*0014*/ 	.word	0x00000000


	//----- nvinfo : EIATTR_FRAME_SIZE
	.align		4
.L_3:
        /*0018*/ 	.byte	0x04, 0x11
        /*001a*/ 	.short	(.L_5 - .L_4)
	.align		4
.L_4:
        /*001c*/ 	.word	index@(triton_poi_fused_28)
        /*0020*/ 	.word	0x00000000


	//----- nvinfo : EIATTR_MIN_STACK_SIZE
	.align		4
.L_5:
        /*0024*/ 	.byte	0x04, 0x12
        /*0026*/ 	.short	(.L_7 - .L_6)
	.align		4
.L_6:
        /*0028*/ 	.word	index@(triton_poi_fused_28)
        /*002c*/ 	.word	0x00000000
.L_7:


//--------------------- .nv.info.triton_poi_fused_28 --------------------------
	.section	.nv.info.triton_poi_fused_28,"",@"SHT_CUDA_INFO"
	.sectionflags	@""
	.align	4


	//----- nvinfo : EIATTR_CUDA_API_VERSION
	.align		4
        /*0000*/ 	.byte	0x04, 0x37
        /*0002*/ 	.short	(.L_9 - .L_8)
.L_8:
        /*0004*/ 	.word	0x0000007c


	//----- nvinfo : EIATTR_KPARAM_INFO
	.align		4
.L_9:
        /*0008*/ 	.byte	0x04, 0x17
        /*000a*/ 	.short	(.L_11 - .L_10)
.L_10:
        /*000c*/ 	.word	0x00000000
        /*0010*/ 	.short	0x0003
        /*0012*/ 	.short	0x0014
        /*0014*/ 	.byte	0x00, 0xf0, 0x11, 0x00


	//----- nvinfo : EIATTR_KPARAM_INFO
	.align		4
.L_11:
        /*0018*/ 	.byte	0x04, 0x17
        /*001a*/ 	.short	(.L_13 - .L_12)
.L_12:
        /*001c*/ 	.word	0x00000000
        /*0020*/ 	.short	0x0002
        /*0022*/ 	.short	0x0010
        /*0024*/ 	.byte	0x00, 0xf0, 0x11, 0x00


	//----- nvinfo : EIATTR_KPARAM_INFO
	.align		4
.L_13:
        /*0028*/ 	.byte	0x04, 0x17
        /*002a*/ 	.short	(.L_15 - .L_14)
.L_14:
        /*002c*/ 	.word	0x00000000
        /*0030*/ 	.short	0x0001
        /*0032*/ 	.short	0x0008
        /*0034*/ 	.byte	0x00, 0xf4, 0x21, 0x00


	//----- nvinfo : EIATTR_KPARAM_INFO
	.align		4
.L_15:
        /*0038*/ 	.byte	0x04, 0x17
        /*003a*/ 	.short	(.L_17 - .L_16)
.L_16:
        /*003c*/ 	.word	0x00000000
        /*0040*/ 	.short	0x0000
        /*0042*/ 	.short	0x0000
        /*0044*/ 	.byte	0x00, 0xf4, 0x21, 0x00


	//----- nvinfo : EIATTR_SPARSE_MMA_MASK
	.align		4
.L_17:
        /*0048*/ 	.byte	0x03, 0x50
        /*004a*/ 	.short	0x0000


	//----- nvinfo : EIATTR_MAXREG_COUNT
	.align		4
        /*004c*/ 	.byte	0x03, 0x1b
        /*004e*/ 	.short	0x00ff


	//----- nvinfo : EIATTR_EXIT_INSTR_OFFSETS
	.align		4
        /*0050*/ 	.byte	0x04, 0x1c
        /*0052*/ 	.short	(.L_19 - .L_18)


	//   ....[0]....
.L_18:
        /*0054*/ 	.word	0x000006d0


	//   ....[1]....
        /*0058*/ 	.word	0x00000720


	//----- nvinfo : EIATTR_REQNTID
	.align		4
.L_19:
        /*005c*/ 	.byte	0x04, 0x10
        /*005e*/ 	.short	(.L_21 - .L_20)
.L_20:
        /*0060*/ 	.word	0x00000080
        /*0064*/ 	.word	0x00000001
        /*0068*/ 	.word	0x00000001


	//----- nvinfo : EIATTR_CBANK_PARAM_SIZE
	.align		4
.L_21:
        /*006c*/ 	.byte	0x03, 0x19
        /*006e*/ 	.short	0x0018


	//----- nvinfo : EIATTR_PARAM_CBANK
	.align		4
        /*0070*/ 	.byte	0x04, 0x0a
        /*0072*/ 	.short	(.L_23 - .L_22)
	.align		4
.L_22:
        /*0074*/ 	.word	index@(.nv.constant0.triton_poi_fused_28)
        /*0078*/ 	.short	0x0210
        /*007a*/ 	.short	0x0018


	//----- nvinfo : EIATTR_SW_WAR
	.align		4
.L_23:
        /*007c*/ 	.byte	0x04, 0x36
        /*007e*/ 	.short	(.L_25 - .L_24)
.L_24:
        /*0080*/ 	.word	0x00000008
.L_25:


//--------------------- .nv.callgraph             --------------------------
	.section	.nv.callgraph,"",@"SHT_CUDA_CALLGRAPH"
	.align	4
	.sectionentsize	8
	.align		4
        /*0000*/ 	.word	0x00000000
	.align		4
        /*0004*/ 	.word	0xffffffff
	.align		4
        /*0008*/ 	.word	0x00000000
	.align		4
        /*000c*/ 	.word	0xfffffffe
	.align		4
        /*0010*/ 	.word	0x00000000
	.align		4
        /*0014*/ 	.word	0xfffffffd
	.align		4
        /*0018*/ 	.word	0x00000000
	.align		4
        /*001c*/ 	.word	0xfffffffc


//--------------------- .text.triton_poi_fused_28 --------------------------
	.section	.text.triton_poi_fused_28,"ax",@progbits
	.sectionflags	@"SHF_BARRIERS=1"
	.align	128
        .global         triton_poi_fused_28
        .type           triton_poi_fused_28,@function
        .size           triton_poi_fused_28,(.L_x_1 - triton_poi_fused_28)
        .other          triton_poi_fused_28,@"STO_CUDA_ENTRY STV_DEFAULT"
triton_poi_fused_28:
.text.triton_poi_fused_28:
[----:B------:R-:W0:Y:S01]  /*0000*/  LDC R1, c[0x0][0x28] ;  /* 0x00000a00ff017b82 */ /* 0x000e220000000800 */
[----:B------:R-:W1:Y:S07]  /*0010*/  S2R R19, SR_CTAID.Z ;  /* 0x0000000000137919 */ /* 0x000e6e0000002700 */
[----:B------:R-:W1:Y:S01]  /*0020*/  S2UR UR4, SR_CTAID.Y ;  /* 0x00000000000479c3 */ /* 0x000e620000002600 */
[----:B------:R-:W-:Y:S01]  /*0030*/  IMAD.MOV.U32 R14, RZ, RZ, RZ ;  /* 0x000000ffff0e7224 */ /* 0x000fe200078e00ff */
[----:B------:R-:W-:Y:S01]  /*0040*/  ULDC.64 UR6, c[0x0][0x208] ;  /* 0x0000820000067ab9 */ /* 0x000fe20000000a00 */
[----:B------:R-:W2:Y:S01]  /*0050*/  S2R R15, SR_CTAID.X ;  /* 0x00000000000f7919 */ /* 0x000ea20000002500 */
[----:B------:R-:W3:Y:S04]  /*0060*/  S2R R18, SR_TID.X ;  /* 0x0000000000127919 */ /* 0x000ee80000002100 */
[----:B------:R-:W1:Y:S08]  /*0070*/  LDC R0, c[0x0][0x10] ;  /* 0x00000400ff007b82 */ /* 0x000e700000000800 */
[----:B------:R-:W4:Y:S01]  /*0080*/  LDC.64 R16, c[0x0][0x210] ;  /* 0x00008400ff107b82 */ /* 0x000f220000000a00 */
[----:B-1----:R-:W-:-:S02]  /*0090*/  IMAD R19, R19, R0, UR4 ;  /* 0x0000000413137e24 */ /* 0x002fc4000f8e0200 */
[----:B--2---:R-:W-:Y:S02]  /*00a0*/  IMAD.SHL.U32 R15, R15, 0x10, RZ ;  /* 0x000000100f0f7824 */ /* 0x004fe400078e00ff */
[----:B------:R-:W-:Y:S01]  /*00b0*/  IMAD.SHL.U32 R19, R19, 0x40, RZ ;  /* 0x0000004013137824 */ /* 0x000fe200078e00ff */
[----:B---3--:R-:W-:Y:S02]  /*00c0*/  SHF.R.U32.HI R0, RZ, 0x4, R18 ;  /* 0x00000004ff007819 */ /* 0x008fe40000011612 */
[----:B------:R-:W-:Y:S02]  /*00d0*/  LOP3.LUT R4, R15, 0xf, R18, 0xf8, !PT ;  /* 0x0000000f0f047812 */ /* 0x000fe400078ef812 */
[----:B------:R-:W-:Y:S02]  /*00e0*/  SGXT.U32 R0, R0, 0x3 ;  /* 0x000000030000781a */ /* 0x000fe40000000000 */
[----:B------:R-:W-:Y:S02]  /*00f0*/  ISETP.GE.AND P0, PT, R4, 0x9, PT ;  /* 0x000000090400780c */ /* 0x000fe40003f06270 */
[----:B------:R-:W-:-:S02]  /*0100*/  LOP3.LUT R3, R19, 0x8, R0, 0xfe, !PT ;  /* 0x0000000813037812 */ /* 0x000fc400078efe00 */
[----:B------:R-:W-:Y:S02]  /*0110*/  LOP3.LUT R2, R19, R0, RZ, 0xfc, !PT ;  /* 0x0000000013027212 */ /* 0x000fe400078efcff */
[C---:B------:R-:W-:Y:S01]  /*0120*/  ISETP.LT.AND P2, PT, R3.reuse, 0x20000, !P0 ;  /* 0x000200000300780c */ /* 0x040fe20004741270 */
[--C-:B------:R-:W-:Y:S01]  /*0130*/  IMAD R3, R3, 0x9, R4.reuse ;  /* 0x0000000903037824 */ /* 0x100fe200078e0204 */
[----:B------:R-:W-:Y:S01]  /*0140*/  LOP3.LUT R6, R19, 0x10, R0, 0xfe, !PT ;  /* 0x0000001013067812 */ /* 0x000fe200078efe00 */
[C---:B------:R-:W-:Y:S01]  /*0150*/  IMAD R5, R2.reuse, 0x9, R4 ;  /* 0x0000000902057824 */ /* 0x040fe200078e0204 */
[----:B------:R-:W-:Y:S02]  /*0160*/  LOP3.LUT R7, R19, 0x18, R0, 0xfe, !PT ;  /* 0x0000001813077812 */ /* 0x000fe400078efe00 */
[----:B------:R-:W-:Y:S01]  /*0170*/  ISETP.LT.AND P1, PT, R2, 0x20000, !P0 ;  /* 0x000200000200780c */ /* 0x000fe20004721270 */
[----:B----4-:R-:W-:Y:S01]  /*0180*/  IMAD.WIDE R2, R3, 0x4, R16 ;  /* 0x0000000403027825 */ /* 0x010fe200078e0210 */
[----:B------:R-:W-:-:S02]  /*0190*/  ISETP.LT.AND P6, PT, R6, 0x20000, !P0 ;  /* 0x000200000600780c */ /* 0x000fc400047c1270 */
[----:B------:R-:W-:Y:S02]  /*01a0*/  LOP3.LUT R8, R19, 0x20, R0, 0xfe, !PT ;  /* 0x0000002013087812 */ /* 0x000fe400078efe00 */
[----:B------:R-:W-:Y:S01]  /*01b0*/  ISETP.LT.AND P5, PT, R7, 0x20000, !P0 ;  /* 0x000200000700780c */ /* 0x000fe200047a1270 */
[----:B------:R1:W2:Y:S01]  /*01c0*/  @P2 LDG.E.EL R14, desc[UR6][R2.64] ;  /* 0x00000006020e2981 */ /* 0x0002a2000c2e1900 */
[----:B------:R-:W-:Y:S02]  /*01d0*/  LOP3.LUT R4, R19, 0x28, R0, 0xfe, !PT ;  /* 0x0000002813047812 */ /* 0x000fe400078efe00 */
[----:B------:R-:W-:Y:S02]  /*01e0*/  LOP3.LUT R6, R19, 0x30, R0, 0xfe, !PT ;  /* 0x0000003013067812 */ /* 0x000fe400078efe00 */
[----:B------:R-:W-:Y:S02]  /*01f0*/  LOP3.LUT R7, R19, 0x38, R0, 0xfe, !PT ;  /* 0x0000003813077812 */ /* 0x000fe400078efe00 */
[----:B------:R-:W-:-:S02]  /*0200*/  ISETP.LT.AND P4, PT, R8, 0x20000, !P0 ;  /* 0x000200000800780c */ /* 0x000fc40004781270 */
[----:B------:R-:W-:Y:S02]  /*0210*/  ISETP.LT.AND P3, PT, R4, 0x20000, !P0 ;  /* 0x000200000400780c */ /* 0x000fe40004761270 */
[----:B------:R-:W-:Y:S02]  /*0220*/  ISETP.LT.AND P2, PT, R6, 0x20000, !P0 ;  /* 0x000200000600780c */ /* 0x000fe40004741270 */
[----:B------:R-:W-:Y:S01]  /*0230*/  ISETP.LT.AND P0, PT, R7, 0x20000, !P0 ;  /* 0x000200000700780c */ /* 0x000fe20004701270 */
[C---:B------:R-:W-:Y:S02]  /*0240*/  VIADD R7, R5.reuse, 0x90 ;  /* 0x0000009005077836 */ /* 0x040fe40000000000 */
[C---:B------:R-:W-:Y:S02]  /*0250*/  VIADD R9, R5.reuse, 0xd8 ;  /* 0x000000d805097836 */ /* 0x040fe40000000000 */
[C---:B------:R-:W-:Y:S02]  /*0260*/  VIADD R11, R5.reuse, 0x120 ;  /* 0x00000120050b7836 */ /* 0x040fe40000000000 */
[----:B------:R-:W-:-:S02]  /*0270*/  VIADD R13, R5, 0x168 ;  /* 0x00000168050d7836 */ /* 0x000fc40000000000 */
[C---:B------:R-:W-:Y:S02]  /*0280*/  VIADD R23, R5.reuse, 0x1b0 ;  /* 0x000001b005177836 */ /* 0x040fe40000000000 */
[C---:B------:R-:W-:Y:S02]  /*0290*/  VIADD R25, R5.reuse, 0x1f8 ;  /* 0x000001f805197836 */ /* 0x040fe40000000000 */
[----:B-1----:R-:W-:-:S04]  /*02a0*/  IMAD.WIDE R2, R5, 0x4, R16 ;  /* 0x0000000405027825 */ /* 0x002fc800078e0210 */
[----:B------:R-:W-:-:S04]  /*02b0*/  IMAD.WIDE R4, R7, 0x4, R16 ;  /* 0x0000000407047825 */ /* 0x000fc800078e0210 */
[----:B------:R-:W-:-:S04]  /*02c0*/  IMAD.WIDE R6, R9, 0x4, R16 ;  /* 0x0000000409067825 */ /* 0x000fc800078e0210 */
[----:B------:R-:W-:Y:S01]  /*02d0*/  IMAD.WIDE R8, R11, 0x4, R16 ;  /* 0x000000040b087825 */ /* 0x000fe200078e0210 */
[----:B------:R-:W-:-:S03]  /*02e0*/  CS2R R20, SRZ ;  /* 0x0000000000147805 */ /* 0x000fc6000001ff00 */
[----:B------:R-:W-:-:S03]  /*02f0*/  IMAD.WIDE R10, R13, 0x4, R16 ;  /* 0x000000040d0a7825 */ /* 0x000fc600078e0210 */
[----:B------:R1:W3:Y:S01]  /*0300*/  @P6 LDG.E.EL R20, desc[UR6][R4.64] ;  /* 0x0000000604146981 */ /* 0x0002e2000c2e1900 */
[--C-:B------:R-:W-:Y:S01]  /*0310*/  IMAD.WIDE R12, R23, 0x4, R16.reuse ;  /* 0x00000004170c7825 */ /* 0x100fe200078e0210 */
[----:B------:R-:W-:Y:S02]  /*0320*/  CS2R R22, SRZ ;  /* 0x0000000000167805 */ /* 0x000fe4000001ff00 */
[----:B------:R-:W4:Y:S01]  /*0330*/  @P5 LDG.E.EL R21, desc[UR6][R6.64] ;  /* 0x0000000606155981 */ /* 0x000f22000c2e1900 */
[----:B------:R-:W-:Y:S01]  /*0340*/  IMAD.WIDE R16, R25, 0x4, R16 ;  /* 0x0000000419107825 */ /* 0x000fe200078e0210 */
[----:B------:R-:W-:Y:S02]  /*0350*/  CS2R R24, SRZ ;  /* 0x0000000000187805 */ /* 0x000fe4000001ff00 */
[----:B------:R-:W5:Y:S01]  /*0360*/  @P4 LDG.E.EL R22, desc[UR6][R8.64] ;  /* 0x0000000608164981 */ /* 0x000f62000c2e1900 */
[----:B------:R-:W-:-:S03]  /*0370*/  IMAD.MOV.U32 R26, RZ, RZ, RZ ;  /* 0x000000ffff1a7224 */ /* 0x000fc600078e00ff */
[----:B------:R-:W5:Y:S04]  /*0380*/  @P3 LDG.E.EL R24, desc[UR6][R10.64] ;  /* 0x000000060a183981 */ /* 0x000f68000c2e1900 */
[----:B------:R1:W5:Y:S04]  /*0390*/  @P2 LDG.E.EL R23, desc[UR6][R12.64] ;  /* 0x000000060c172981 */ /* 0x000368000c2e1900 */
[----:B------:R1:W5:Y:S04]  /*03a0*/  @P1 LDG.E.EL R26, desc[UR6][R2.64] ;  /* 0x00000006021a1981 */ /* 0x000368000c2e1900 */
[----:B------:R-:W5:Y:S01]  /*03b0*/  @P0 LDG.E.EL R25, desc[UR6][R16.64] ;  /* 0x0000000610190981 */ /* 0x000f62000c2e1900 */
[----:B------:R-:W1:Y:S01]  /*03c0*/  S2R R27, SR_TID.X ;  /* 0x00000000001b7919 */ /* 0x000e620000002100 */
[----:B------:R-:W1:Y:S01]  /*03d0*/  S2UR UR5, SR_CgaCtaId ;  /* 0x00000000000579c3 */ /* 0x000e620000008800 */
[----:B------:R-:W-:Y:S01]  /*03e0*/  UMOV UR4, 0x400 ;  /* 0x0000040000047882 */ /* 0x000fe20000000000 */
[----:B-1----:R-:W-:Y:S01]  /*03f0*/  IMAD.SHL.U32 R4, R27, 0x40, RZ ;  /* 0x000000401b047824 */ /* 0x002fe200078e00ff */
[----:B------:R-:W-:-:S04]  /*0400*/  SHF.R.U32.HI R5, RZ, 0x4, R27 ;  /* 0x00000004ff057819 */ /* 0x000fc8000001161b */
[----:B------:R-:W-:Y:S02]  /*0410*/  SGXT.U32 R5, R5, 0x3 ;  /* 0x000000030505781a */ /* 0x000fe40000000000 */
[----:B------:R-:W-:Y:S01]  /*0420*/  LOP3.LUT R4, R4, 0x3c0, RZ, 0xc0, !PT ;  /* 0x000003c004047812 */ /* 0x000fe200078ec0ff */
[----:B0-----:R-:W-:-:S03]  /*0430*/  UPRMT UR4, UR5, 0x654, UR4 ;  /* 0x0000065405047896 */ /* 0x001fc60008000004 */
[----:B------:R-:W-:-:S04]  /*0440*/  LOP3.LUT R5, R4, R5, RZ, 0xfc, !PT ;  /* 0x0000000504057212 */ /* 0x000fc800078efcff */
[----:B------:R-:W-:-:S04]  /*0450*/  LEA.HI R5, R4, R5, RZ, 0x1c ;  /* 0x0000000504057211 */ /* 0x000fc800078fe0ff */
[----:B------:R-:W-:Y:S01]  /*0460*/  LEA R13, R5, UR4, 0x2 ;  /* 0x00000004050d7c11 */ /* 0x000fe2000f8e10ff */
[----:B------:R-:W-:Y:S01]  /*0470*/  IMAD.SHL.U32 R8, R27, 0x4, RZ ;  /* 0x000000041b087824 */ /* 0x000fe200078e00ff */
[----:B------:R-:W-:-:S04]  /*0480*/  SHF.R.U32.HI R2, RZ, 0x2, R27 ;  /* 0x00000002ff027819 */ /* 0x000fc8000001161b */
[----:B------:R-:W-:Y:S02]  /*0490*/  LOP3.LUT R8, R8, 0x1fc, RZ, 0xc0, !PT ;  /* 0x000001fc08087812 */ /* 0x000fe400078ec0ff */
[----:B------:R-:W-:-:S05]  /*04a0*/  LOP3.LUT R3, R2, 0x1c, RZ, 0xc0, !PT ;  /* 0x0000001c02037812 */ /* 0x000fca00078ec0ff */
[----:B------:R-:W-:-:S05]  /*04b0*/  IMAD.IADD R3, R8, 0x1, R3 ;  /* 0x0000000108037824 */ /* 0x000fca00078e0203 */
[----:B------:R-:W-:Y:S01]  /*04c0*/  LEA R4, R3, UR4, 0x2 ;  /* 0x0000000403047c11 */ /* 0x000fe2000f8e10ff */
[----:B------:R-:W-:Y:S01]  /*04d0*/  IMAD.SHL.U32 R18, R18, 0x4, RZ ;  /* 0x0000000412127824 */ /* 0x000fe200078e00ff */
[----:B------:R-:W0:Y:S04]  /*04e0*/  LDC.64 R2, c[0x0][0x218] ;  /* 0x00008600ff027b82 */ /* 0x000e280000000a00 */
[----:B------:R-:W-:-:S04]  /*04f0*/  LOP3.LUT R18, R19, 0x3c, R18, 0xf8, !PT ;  /* 0x0000003c13127812 */ /* 0x000fc800078ef812 */
[----:B------:R-:W-:-:S04]  /*0500*/  SHF.R.S32.HI R9, RZ, 0x1f, R18 ;  /* 0x0000001fff097819 */ /* 0x000fc80000011412 */
[----:B------:R-:W-:-:S04]  /*0510*/  LEA.HI R9, R9, R18, RZ, 0x8 ;  /* 0x0000001209097211 */ /* 0x000fc800078f40ff */
[----:B------:R-:W-:Y:S02]  /*0520*/  LOP3.LUT R11, R9, 0xffffff00, RZ, 0xc0, !PT ;  /* 0xffffff00090b7812 */ /* 0x000fe400078ec0ff */
[----:B------:R-:W-:Y:S02]  /*0530*/  LOP3.LUT R12, R8, 0x200, RZ, 0xfc, !PT ;  /* 0x00000200080c7812 */ /* 0x000fe400078efcff */
[----:B------:R-:W-:Y:S01]  /*0540*/  SHF.R.S32.HI R10, RZ, 0x8, R9 ;  /* 0x00000008ff0a7819 */ /* 0x000fe20000011409 */
[C---:B------:R-:W-:Y:S01]  /*0550*/  IMAD.IADD R11, R18.reuse, 0x1, -R11 ;  /* 0x00000001120b7824 */ /* 0x040fe200078e0a0b */
[----:B------:R-:W-:Y:S02]  /*0560*/  ISETP.GE.AND P0, PT, R18, 0x20000, PT ;  /* 0x000200001200780c */ /* 0x000fe40003f06270 */
[----:B------:R-:W-:Y:S02]  /*0570*/  LOP3.LUT R9, R15, R0, RZ, 0xfc, !PT ;  /* 0x000000000f097212 */ /* 0x000fe400078efcff */
[----:B------:R-:W-:-:S02]  /*0580*/  LOP3.LUT R0, R15, 0x8, R0, 0xfe, !PT ;  /* 0x000000080f007812 */ /* 0x000fc400078efe00 */
[----:B------:R-:W-:Y:S01]  /*0590*/  SHF.R.U32.HI R12, RZ, 0x4, R12 ;  /* 0x00000004ff0c7819 */ /* 0x000fe2000001160c */
[----:B------:R-:W-:Y:S01]  /*05a0*/  IMAD R10, R10, 0x900, R11 ;  /* 0x000009000a0a7824 */ /* 0x000fe200078e020b */
[C---:B------:R-:W-:Y:S02]  /*05b0*/  ISETP.LT.AND P1, PT, R9.reuse, 0x9, !P0 ;  /* 0x000000090900780c */ /* 0x040fe40004721270 */
[----:B------:R-:W-:Y:S02]  /*05c0*/  ISETP.LT.AND P0, PT, R0, 0x9, !P0 ;  /* 0x000000090000780c */ /* 0x000fe40004701270 */
[----:B------:R-:W-:Y:S01]  /*05d0*/  LOP3.LUT R11, R12, 0x3c, RZ, 0xc0, !PT ;  /* 0x0000003c0c0b7812 */ /* 0x000fe200078ec0ff */
[----:B------:R-:W-:-:S04]  /*05e0*/  IMAD R9, R9, 0x100, R10 ;  /* 0x0000010009097824 */ /* 0x000fc800078e020a */
[----:B------:R-:W-:Y:S02]  /*05f0*/  IMAD.IADD R11, R8, 0x1, R11 ;  /* 0x00000001080b7824 */ /* 0x000fe400078e020b */
[----:B0-----:R-:W-:-:S03]  /*0600*/  IMAD.WIDE R8, R9, 0x4, R2 ;  /* 0x0000000409087825 */ /* 0x001fc600078e0202 */
[----:B------:R-:W-:Y:S01]  /*0610*/  LEA R11, R11, UR4, 0x2 ;  /* 0x000000040b0b7c11 */ /* 0x000fe2000f8e10ff */
[----:B--2---:R-:W-:Y:S04]  /*0620*/  STS [R13+0x20], R14 ;  /* 0x0000200e0d007388 */ /* 0x004fe80000000800 */
[----:B---3--:R-:W-:Y:S04]  /*0630*/  STS [R13+0x40], R20 ;  /* 0x000040140d007388 */ /* 0x008fe80000000800 */
[----:B----4-:R-:W-:Y:S04]  /*0640*/  STS [R13+0x60], R21 ;  /* 0x000060150d007388 */ /* 0x010fe80000000800 */
[----:B-----5:R-:W-:Y:S04]  /*0650*/  STS [R13+0x80], R22 ;  /* 0x000080160d007388 */ /* 0x020fe80000000800 */
[----:B------:R-:W-:Y:S04]  /*0660*/  STS [R13+0xa0], R24 ;  /* 0x0000a0180d007388 */ /* 0x000fe80000000800 */
[----:B------:R-:W-:Y:S04]  /*0670*/  STS [R13+0xc0], R23 ;  /* 0x0000c0170d007388 */ /* 0x000fe80000000800 */
[----:B------:R-:W-:Y:S04]  /*0680*/  STS [R13], R26 ;  /* 0x0000001a0d007388 */ /* 0x000fe80000000800 */
[----:B------:R-:W-:Y:S01]  /*0690*/  STS [R13+0xe0], R25 ;  /* 0x0000e0190d007388 */ /* 0x000fe20000000800 */
[----:B------:R-:W-:Y:S06]  /*06a0*/  BAR.SYNC.DEFER_BLOCKING 0x0 ;  /* 0x0000000000007b1d */ /* 0x000fec0000010000 */
[----:B------:R-:W0:Y:S04]  /*06b0*/  LDS.128 R4, [R4] ;  /* 0x0000000004047984 */ /* 0x000e280000000c00 */
[----:B0-----:R0:W-:Y:S02]  /*06c0*/  @P1 STG.E.128 desc[UR6][R8.64], R4 ;  /* 0x0000000408001986 */ /* 0x0011e4000c101d06 */
[----:B0-----:R-:W-:Y:S05]  /*06d0*/  @!P0 EXIT ;  /* 0x000000000000894d */ /* 0x001fea0003800000 */
[----:B------:R-:W1:Y:S01]  /*06e0*/  LDS.128 R12, [R11+0x800] ;  /* 0x000800000b0c7984 */ /* 0x000e620000000c00 */
[----:B0-----:R-:W-:-:S04]  /*06f0*/  IMAD R5, R0, 0x100, R10 ;  /* 0x0000010000057824 */ /* 0x001fc800078e020a */
[----:B------:R-:W-:-:S05]  /*0700*/  IMAD.WIDE R2, R5, 0x4, R2 ;  /* 0x0000000405027825 */ /* 0x000fca00078e0202 */
[----:B-1----:R-:W-:Y:S01]  /*0710*/  STG.E.128 desc[UR6][R2.64], R12 ;  /* 0x0000000c02007986 */ /* 0x002fe2000c101d06 */
[----:B------:R-:W-:Y:S05]  /*0720*/  EXIT ;  /* 0x000000000000794d */ /* 0x000fea0003800000 */
.L_x_0:
[----:B------:R-:W-:-:S00]  /*0730*/  BRA `(.L_x_0) ;  /* 0xfffffffc00fc7947 */ /* 0x000fc0000383ffff */
[----:B------:R-:W-:-:S00]  /*0740*/  NOP ;  /* 0x0000000000007918 */ /* 0x000fc00000000000 */
        /* <DEDUP_REMOVED lines=11> */
.L_x_1:


//--------------------- .nv.shared.triton_poi_fused_28 --------------------------
	.section	.nv.shared.triton_poi_fused_28,"aw",@nobits
	.sectionflags	@""
	.align	16
	.zero		1024


//--------------------- .nv.constant0.triton_poi_fused_28 --------------------------
	.section	.nv.constant0.triton_poi_fused_28,"a",@progbits
	.sectionflags	@""
	.align	4
.nv.constant0.triton_poi_fused_28:
	.zero		552
